//
// Generated by NVIDIA NVVM Compiler
//
// Compiler Build ID: CL-36424714
// Cuda compilation tools, release 13.0, V13.0.88
// Based on NVVM 20.0.0
//

.version 9.0
.target sm_100
.address_size 64

	// .globl	_Z9thread_idv
.extern .func  (.param .b32 func_retval0) vprintf
(
	.param .b64 vprintf_param_0,
	.param .b64 vprintf_param_1
)
;
.global .align 1 .b8 $str[51] = {45, 45, 45, 105, 110, 84, 104, 114, 101, 97, 100, 45, 45, 45, 10, 91, 37, 100, 32, 37, 100, 32, 37, 100, 93, 10, 91, 37, 100, 32, 37, 100, 32, 37, 100, 93, 32, 37, 117, 10, 45, 45, 45, 111, 117, 116, 45, 45, 45, 10};

.visible .entry _Z9thread_idv()
{
	.local .align 16 .b8 	__local_depot0[32];
	.reg .b64 	%SP;
	.reg .b64 	%SPL;
	.reg .b32 	%r<9>;
	.reg .b64 	%rd<6>;

	mov.u64 	%SPL, __local_depot0;
	cvta.local.u64 	%SP, %SPL;
	add.u64 	%rd2, %SP, 0;
	add.u64 	%rd3, %SPL, 0;
	mov.u32 	%r1, %ctaid.x;
	mov.u32 	%r2, %ctaid.y;
	mov.u32 	%r3, %ctaid.z;
	mov.u32 	%r4, %tid.x;
	mov.u32 	%r5, %tid.y;
	mov.u32 	%r6, %tid.z;
	// begin inline asm
	mov.u64 	%rd1, %clock64;
	// end inline asm
	st.local.v4.u32 	[%rd3], {%r1, %r2, %r3, %r4};
	st.local.v2.u32 	[%rd3+16], {%r5, %r6};
	st.local.u64 	[%rd3+24], %rd1;
	mov.u64 	%rd4, $str;
	cvta.global.u64 	%rd5, %rd4;
	{ // callseq 0, 0
	.param .b64 param0;
	st.param.b64 	[param0], %rd5;
	.param .b64 param1;
	st.param.b64 	[param1], %rd2;
	.param .b32 retval0;
	call.uni (retval0), 
	vprintf, 
	(
	param0, 
	param1
	);
	ld.param.b32 	%r7, [retval0];
	} // callseq 0
	ret;

}


// ===== COMPILED SASS (sm_100) =====

	.target	sm_100

	.elftype	@"ET_EXEC"


//--------------------- .note.nv.tkinfo           --------------------------
	.section	.note.nv.tkinfo,"",@"SHT_NOTE"
	.sectionflags	@"SHF_NOTE_NV_TKINFO"
	.tkinfo
        /*0018*/ 	.word	0x00000002
        /*0030*/ 	.string	""
        /*0030*/ 	.string	"ptxas"
        /*0030*/ 	.string	"Cuda compilation tools, release 13.0, V13.0.88"
        /*0030*/ 	.string	"Build cuda_13.0.r13.0/compiler.36424714_0"
        /*0030*/ 	.string	"-arch sm_100 -m 64 "



//--------------------- .note.nv.cuinfo           --------------------------
	.section	.note.nv.cuinfo,"",@"SHT_NOTE"
	.sectionflags	@"SHF_NOTE_NV_CUINFO"
        /*0018*/ 	.short	0x0002
        /*001a*/ 	.short	0x0064
        /*001c*/ 	.short	0x0082
	.zero		2


//--------------------- .nv.info                  --------------------------
	.section	.nv.info,"",@"SHT_CUDA_INFO"
	.align	4


	//----- nvinfo : EIATTR_REGCOUNT
	.align		4
        /*0000*/ 	.byte	0x04, 0x2f
        /*0002*/ 	.short	(.L_2 - .L_1)
	.align		4
.L_1:
        /*0004*/ 	.word	index@(_Z9thread_idv)
        /*0008*/ 	.word	0x00000018


	//----- nvinfo : EIATTR_FRAME_SIZE
	.align		4
.L_2:
        /*000c*/ 	.byte	0x04, 0x11
        /*000e*/ 	.short	(.L_4 - .L_3)
	.align		4
.L_3:
        /*0010*/ 	.word	index@(_Z9thread_idv)
        /*0014*/ 	.word	0x00000020


	//----- nvinfo : EIATTR_MIN_STACK_SIZE
	.align		4
.L_4:
        /*0018*/ 	.byte	0x04, 0x12
        /*001a*/ 	.short	(.L_6 - .L_5)
	.align		4
.L_5:
        /*001c*/ 	.word	index@(_Z9thread_idv)
        /*0020*/ 	.word	0x00000020
.L_6:


//--------------------- .nv.compat                --------------------------
	.section	.nv.compat,"",@"SHT_CUDA_COMPAT_INFO"
	.align	4
        /*0000*/ 	.byte	0x02, 0x09, 0x00, 0x00, 0x02, 0x02, 0x01, 0x00, 0x02, 0x05, 0x05, 0x00, 0x03, 0x07, 0x01, 0x01
        /*0010*/ 	.byte	0x02, 0x03, 0x00, 0x00, 0x02, 0x06, 0x01, 0x00, 0x04, 0x0b, 0x08, 0x00, 0x09, 0x00, 0x00, 0x00
        /*0020*/ 	.byte	0x00, 0x00, 0x00, 0x00


//--------------------- .nv.info._Z9thread_idv    --------------------------
	.section	.nv.info._Z9thread_idv,"",@"SHT_CUDA_INFO"
	.sectionflags	@""
	.align	4


	//----- nvinfo : EIATTR_CUDA_API_VERSION
	.align		4
        /*0000*/ 	.byte	0x04, 0x37
        /*0002*/ 	.short	(.L_8 - .L_7)
.L_7:
        /*0004*/ 	.word	0x00000082


	//----- nvinfo : EIATTR_SPARSE_MMA_MASK
	.align		4
.L_8:
        /*0008*/ 	.byte	0x03, 0x50
        /*000a*/ 	.short	0x0000


	//----- nvinfo : EIATTR_MAXREG_COUNT
	.align		4
        /*000c*/ 	.byte	0x03, 0x1b
        /*000e*/ 	.short	0x00ff


	//----- nvinfo : EIATTR_EXTERNS
	.align		4
        /*0010*/ 	.byte	0x04, 0x0f
        /*0012*/ 	.short	(.L_10 - .L_9)


	//   ....[0]....
	.align		4
.L_9:
        /*0014*/ 	.word	index@(vprintf)


	//----- nvinfo : EIATTR_MERCURY_ISA_VERSION
	.align		4
.L_10:
        /*0018*/ 	.byte	0x03, 0x5f
        /*001a*/ 	.short	0x0101


	//----- nvinfo : EIATTR_VRC_CTA_INIT_COUNT
	.align		4
        /*001c*/ 	.byte	0x02, 0x4a
	.zero		1
	.zero		1


	//----- nvinfo : EIATTR_SYSCALL_OFFSETS
	.align		4
        /*0020*/ 	.byte	0x04, 0x46
        /*0022*/ 	.short	(.L_12 - .L_11)


	//   ....[0]....
.L_11:
        /*0024*/ 	.word	0x00000160


	//----- nvinfo : EIATTR_EXIT_INSTR_OFFSETS
	.align		4
.L_12:
        /*0028*/ 	.byte	0x04, 0x1c
        /*002a*/ 	.short	(.L_14 - .L_13)


	//   ....[0]....
.L_13:
        /*002c*/ 	.word	0x00000170


	//----- nvinfo : EIATTR_SW_WAR
	.align		4
.L_14:
        /*0030*/ 	.byte	0x04, 0x36
        /*0032*/ 	.short	(.L_16 - .L_15)
.L_15:
        /*0034*/ 	.word	0x00000008
.L_16:


//--------------------- .nv.callgraph             --------------------------
	.section	.nv.callgraph,"",@"SHT_CUDA_CALLGRAPH"
	.align	4
	.sectionentsize	8
	.align		4
        /*0000*/ 	.word	0x00000000
	.align		4
        /*0004*/ 	.word	0xffffffff
	.align		4
        /*0008*/ 	.word	index@(_Z9thread_idv)
	.align		4
        /*000c*/ 	.word	index@(vprintf)
	.align		4
        /*0010*/ 	.word	0x00000000
	.align		4
        /*0014*/ 	.word	0xfffffffe
	.align		4
        /*0018*/ 	.word	0x00000000
	.align		4
        /*001c*/ 	.word	0xfffffffd
	.align		4
        /*0020*/ 	.word	0x00000000
	.align		4
        /*0024*/ 	.word	0xfffffffc


//--------------------- .nv.constant4             --------------------------
	.section	.nv.constant4,"a",@progbits
	.align	8
	.align		8
.nv.constant4:
        /*0000*/ 	.dword	vprintf
	.align		8
        /*0008*/ 	.dword	$str


//--------------------- .text._Z9thread_idv       --------------------------
	.section	.text._Z9thread_idv,"ax",@progbits
	.align	128
        .global         _Z9thread_idv
        .type           _Z9thread_idv,@function
        .size           _Z9thread_idv,(.L_x_2 - _Z9thread_idv)
        .other          _Z9thread_idv,@"STO_CUDA_ENTRY STV_DEFAULT"
_Z9thread_idv:
.text._Z9thread_idv:
[----:B------:R-:W0:Y:S01]  /*0000*/  LDC R1, c[0x0][0x37c] ;  /* 0x0000df00ff017b82 */ /* 0x000e220000000800 */
[----:B------:R-:W1:Y:S01]  /*0010*/  LDCU UR4, c[0x0][0x2f8] ;  /* 0x00005f00ff0477ac */ /* 0x000e620008000800 */
[----:B------:R-:W2:Y:S01]  /*0020*/  S2R R12, SR_TID.Y ;  /* 0x00000000000c7919 */ /* 0x000ea20000002200 */
[----:B0-----:R-:W-:Y:S01]  /*0030*/  VIADD R1, R1, 0xffffffe0 ;  /* 0xffffffe001017836 */ /* 0x001fe20000000000 */
[----:B------:R-:W0:Y:S01]  /*0040*/  LDCU UR5, c[0x0][0x2fc] ;  /* 0x00005f80ff0577ac */ /* 0x000e220008000800 */
[----:B------:R-:W2:Y:S01]  /*0050*/  S2R R13, SR_TID.Z ;  /* 0x00000000000d7919 */ /* 0x000ea20000002300 */
[----:B------:R-:W3:Y:S01]  /*0060*/  S2R R8, SR_CTAID.X ;  /* 0x0000000000087919 */ /* 0x000ee20000002500 */
[----:B------:R-:W3:Y:S01]  /*0070*/  S2R R9, SR_CTAID.Y ;  /* 0x0000000000097919 */ /* 0x000ee20000002600 */
[----:B------:R-:W3:Y:S01]  /*0080*/  S2R R10, SR_CTAID.Z ;  /* 0x00000000000a7919 */ /* 0x000ee20000002700 */
[----:B-1----:R-:W-:Y:S01]  /*0090*/  IADD3 R6, P0, PT, R1, UR4, RZ ;  /* 0x0000000401067c10 */ /* 0x002fe2000ff1e0ff */
[----:B------:R-:W3:Y:S04]  /*00a0*/  S2R R11, SR_TID.X ;  /* 0x00000000000b7919 */ /* 0x000ee80000002100 */
[----:B0-----:R-:W-:Y:S01]  /*00b0*/  IMAD.X R7, RZ, RZ, UR5, P0 ;  /* 0x00000005ff077e24 */ /* 0x001fe200080e06ff */
[----:B------:R-:W-:-:S02]  /*00c0*/  CS2R R14, SR_CLOCKLO ;  /* 0x00000000000e7805 */ /* 0x000fc40000015000 */
[----:B------:R-:W-:Y:S01]  /*00d0*/  MOV R0, 0x0 ;  /* 0x0000000000007802 */ /* 0x000fe20000000f00 */
[----:B---3--:R0:W-:Y:S01]  /*00e0*/  STL.128 [R1], R8 ;  /* 0x0000000801007387 */ /* 0x0081e20000100c00 */
[----:B------:R-:W1:Y:S02]  /*00f0*/  LDCU.64 UR4, c[0x4][0x8] ;  /* 0x01000100ff0477ac */ /* 0x000e640008000a00 */
[----:B------:R0:W3:Y:S01]  /*0100*/  LDC.64 R2, c[0x4][R0] ;  /* 0x0100000000027b82 */ /* 0x0000e20000000a00 */
[----:B--2---:R0:W-:Y:S04]  /*0110*/  STL.64 [R1+0x10], R12 ;  /* 0x0000100c01007387 */ /* 0x0041e80000100a00 */
[----:B------:R0:W-:Y:S01]  /*0120*/  STL.64 [R1+0x18], R14 ;  /* 0x0000180e01007387 */ /* 0x0001e20000100a00 */
[----:B-1----:R-:W-:-:S02]  /*0130*/  IMAD.U32 R4, RZ, RZ, UR4 ;  /* 0x00000004ff047e24 */ /* 0x002fc4000f8e00ff */
[----:B0-----:R-:W-:-:S07]  /*0140*/  IMAD.U32 R5, RZ, RZ, UR5 ;  /* 0x00000005ff057e24 */ /* 0x001fce000f8e00ff */
[----:B------:R-:W-:-:S07]  /*0150*/  LEPC R20, `(.L_x_0) ;  /* 0x000000001014794e */ /* 0x000fce0000000000 */
[----:B---3--:R-:W-:Y:S05]  /*0160*/  CALL.ABS.NOINC R2 ;  /* 0x0000000002007343 */ /* 0x008fea0003c00000 */
.L_x_0:
[----:B------:R-:W-:Y:S05]  /*0170*/  EXIT ;  /* 0x000000000000794d */ /* 0x000fea0003800000 */
.L_x_1:
[----:B------:R-:W-:-:S00]  /*0180*/  BRA `(.L_x_1) ;  /* 0xfffffffc00fc7947 */ /* 0x000fc0000383ffff */
[----:B------:R-:W-:-:S00]  /*0190*/  NOP ;  /* 0x0000000000007918 */ /* 0x000fc00000000000 */
        /* <DEDUP_REMOVED lines=14> */
.L_x_2:


//--------------------- .nv.global.init           --------------------------
	.section	.nv.global.init,"aw",@progbits
.nv.global.init:
	.type		$str,@object
	.size		$str,(.L_0 - $str)
$str:
        /*0000*/ 	.byte	0x2d, 0x2d, 0x2d, 0x69, 0x6e, 0x54, 0x68, 0x72, 0x65, 0x61, 0x64, 0x2d, 0x2d, 0x2d, 0x0a, 0x5b
        /*0010*/ 	.byte	0x25, 0x64, 0x20, 0x25, 0x64, 0x20, 0x25, 0x64, 0x5d, 0x0a, 0x5b, 0x25, 0x64, 0x20, 0x25, 0x64
        /*0020*/ 	.byte	0x20, 0x25, 0x64, 0x5d, 0x20, 0x25, 0x75, 0x0a, 0x2d, 0x2d, 0x2d, 0x6f, 0x75, 0x74, 0x2d, 0x2d
        /*0030*/ 	.byte	0x2d, 0x0a, 0x00
.L_0:


//--------------------- .nv.shared.reserved.0     --------------------------
	.section	.nv.shared.reserved.0,"aw",@nobits
	.weak		__nv_reservedSMEM_offset_0_alias
	.size		__nv_reservedSMEM_offset_0_alias, 0, 64
	.other		__nv_reservedSMEM_offset_0_alias,@"STO_CUDA_RESERVED_SHARED STV_DEFAULT"
__nv_reservedSMEM_offset_0_alias:
	.zero		0
	.zero		64


//--------------------- .nv.constant0._Z9thread_idv --------------------------
	.section	.nv.constant0._Z9thread_idv,"a",@progbits
	.sectionflags	@""
	.align	4
.nv.constant0._Z9thread_idv:
	.zero		896


//--------------------- SYMBOLS --------------------------

	.type		.nv.reservedSmem.offset0,@object
	.size		.nv.reservedSmem.offset0,0x4
	.type		vprintf,@function
